//
// Generated by NVIDIA NVVM Compiler
//
// Compiler Build ID: CL-36424714
// Cuda compilation tools, release 13.0, V13.0.88
// Based on NVVM 20.0.0
//

.version 9.0
.target sm_100
.address_size 64

	// .globl	_Z11copy_sharedPfPKfi

.visible .entry _Z11copy_sharedPfPKfi(
	.param .u64 .ptr .align 1 _Z11copy_sharedPfPKfi_param_0,
	.param .u64 .ptr .align 1 _Z11copy_sharedPfPKfi_param_1,
	.param .u32 _Z11copy_sharedPfPKfi_param_2
)
{


	ret;

}


// ===== COMPILED SASS (sm_100) =====

	.target	sm_100

	.elftype	@"ET_EXEC"


//--------------------- .note.nv.tkinfo           --------------------------
	.section	.note.nv.tkinfo,"",@"SHT_NOTE"
	.sectionflags	@"SHF_NOTE_NV_TKINFO"
	.tkinfo
        /*0018*/ 	.word	0x00000002
        /*0030*/ 	.string	""
        /*0030*/ 	.string	"ptxas"
        /*0030*/ 	.string	"Cuda compilation tools, release 13.0, V13.0.88"
        /*0030*/ 	.string	"Build cuda_13.0.r13.0/compiler.36424714_0"
        /*0030*/ 	.string	"-arch sm_100 -m 64 "



//--------------------- .note.nv.cuinfo           --------------------------
	.section	.note.nv.cuinfo,"",@"SHT_NOTE"
	.sectionflags	@"SHF_NOTE_NV_CUINFO"
        /*0018*/ 	.short	0x0002
        /*001a*/ 	.short	0x0064
        /*001c*/ 	.short	0x0082
	.zero		2


//--------------------- .nv.info                  --------------------------
	.section	.nv.info,"",@"SHT_CUDA_INFO"
	.align	4


	//----- nvinfo : EIATTR_REGCOUNT
	.align		4
        /*0000*/ 	.byte	0x04, 0x2f
        /*0002*/ 	.short	(.L_1 - .L_0)
	.align		4
.L_0:
        /*0004*/ 	.word	index@(_Z11copy_sharedPfPKfi)
        /*0008*/ 	.word	0x00000004


	//----- nvinfo : EIATTR_FRAME_SIZE
	.align		4
.L_1:
        /*000c*/ 	.byte	0x04, 0x11
        /*000e*/ 	.short	(.L_3 - .L_2)
	.align		4
.L_2:
        /*0010*/ 	.word	index@(_Z11copy_sharedPfPKfi)
        /*0014*/ 	.word	0x00000000


	//----- nvinfo : EIATTR_MIN_STACK_SIZE
	.align		4
.L_3:
        /*0018*/ 	.byte	0x04, 0x12
        /*001a*/ 	.short	(.L_5 - .L_4)
	.align		4
.L_4:
        /*001c*/ 	.word	index@(_Z11copy_sharedPfPKfi)
        /*0020*/ 	.word	0x00000000
.L_5:


//--------------------- .nv.compat                --------------------------
	.section	.nv.compat,"",@"SHT_CUDA_COMPAT_INFO"
	.align	4
        /*0000*/ 	.byte	0x02, 0x09, 0x00, 0x00, 0x02, 0x02, 0x01, 0x00, 0x02, 0x05, 0x05, 0x00, 0x03, 0x07, 0x01, 0x01
        /*0010*/ 	.byte	0x02, 0x03, 0x00, 0x00, 0x02, 0x06, 0x01, 0x00, 0x04, 0x0b, 0x08, 0x00, 0x09, 0x00, 0x00, 0x00
        /*0020*/ 	.byte	0x00, 0x00, 0x00, 0x00


//--------------------- .nv.info._Z11copy_sharedPfPKfi --------------------------
	.section	.nv.info._Z11copy_sharedPfPKfi,"",@"SHT_CUDA_INFO"
	.sectionflags	@""
	.align	4


	//----- nvinfo : EIATTR_CUDA_API_VERSION
	.align		4
        /*0000*/ 	.byte	0x04, 0x37
        /*0002*/ 	.short	(.L_7 - .L_6)
.L_6:
        /*0004*/ 	.word	0x00000082


	//----- nvinfo : EIATTR_KPARAM_INFO
	.align		4
.L_7:
        /*0008*/ 	.byte	0x04, 0x17
        /*000a*/ 	.short	(.L_9 - .L_8)
.L_8:
        /*000c*/ 	.word	0x00000000
        /*0010*/ 	.short	0x0002
        /*0012*/ 	.short	0x0010
        /*0014*/ 	.byte	0x00, 0xf0, 0x11, 0x00


	//----- nvinfo : EIATTR_KPARAM_INFO
	.align		4
.L_9:
        /*0018*/ 	.byte	0x04, 0x17
        /*001a*/ 	.short	(.L_11 - .L_10)
.L_10:
        /*001c*/ 	.word	0x00000000
        /*0020*/ 	.short	0x0001
        /*0022*/ 	.short	0x0008
        /*0024*/ 	.byte	0x00, 0xf5, 0x21, 0x00


	//----- nvinfo : EIATTR_KPARAM_INFO
	.align		4
.L_11:
        /*0028*/ 	.byte	0x04, 0x17
        /*002a*/ 	.short	(.L_13 - .L_12)
.L_12:
        /*002c*/ 	.word	0x00000000
        /*0030*/ 	.short	0x0000
        /*0032*/ 	.short	0x0000
        /*0034*/ 	.byte	0x00, 0xf5, 0x21, 0x00


	//----- nvinfo : EIATTR_SPARSE_MMA_MASK
	.align		4
.L_13:
        /*0038*/ 	.byte	0x03, 0x50
        /*003a*/ 	.short	0x0000


	//----- nvinfo : EIATTR_MAXREG_COUNT
	.align		4
        /*003c*/ 	.byte	0x03, 0x1b
        /*003e*/ 	.short	0x00ff


	//----- nvinfo : EIATTR_MERCURY_ISA_VERSION
	.align		4
        /*0040*/ 	.byte	0x03, 0x5f
        /*0042*/ 	.short	0x0101


	//----- nvinfo : EIATTR_VRC_CTA_INIT_COUNT
	.align		4
        /*0044*/ 	.byte	0x02, 0x4a
	.zero		1
	.zero		1


	//----- nvinfo : EIATTR_EXIT_INSTR_OFFSETS
	.align		4
        /*0048*/ 	.byte	0x04, 0x1c
        /*004a*/ 	.short	(.L_15 - .L_14)


	//   ....[0]....
.L_14:
        /*004c*/ 	.word	0x00000010


	//----- nvinfo : EIATTR_CBANK_PARAM_SIZE
	.align		4
.L_15:
        /*0050*/ 	.byte	0x03, 0x19
        /*0052*/ 	.short	0x0014


	//----- nvinfo : EIATTR_PARAM_CBANK
	.align		4
        /*0054*/ 	.byte	0x04, 0x0a
        /*0056*/ 	.short	(.L_17 - .L_16)
	.align		4
.L_16:
        /*0058*/ 	.word	index@(.nv.constant0._Z11copy_sharedPfPKfi)
        /*005c*/ 	.short	0x0380
        /*005e*/ 	.short	0x0014


	//----- nvinfo : EIATTR_SW_WAR
	.align		4
.L_17:
        /*0060*/ 	.byte	0x04, 0x36
        /*0062*/ 	.short	(.L_19 - .L_18)
.L_18:
        /*0064*/ 	.word	0x00000008
.L_19:


//--------------------- .nv.callgraph             --------------------------
	.section	.nv.callgraph,"",@"SHT_CUDA_CALLGRAPH"
	.align	4
	.sectionentsize	8
	.align		4
        /*0000*/ 	.word	0x00000000
	.align		4
        /*0004*/ 	.word	0xffffffff
	.align		4
        /*0008*/ 	.word	0x00000000
	.align		4
        /*000c*/ 	.word	0xfffffffe
	.align		4
        /*0010*/ 	.word	0x00000000
	.align		4
        /*0014*/ 	.word	0xfffffffd
	.align		4
        /*0018*/ 	.word	0x00000000
	.align		4
        /*001c*/ 	.word	0xfffffffc


//--------------------- .text._Z11copy_sharedPfPKfi --------------------------
	.section	.text._Z11copy_sharedPfPKfi,"ax",@progbits
	.align	128
        .global         _Z11copy_sharedPfPKfi
        .type           _Z11copy_sharedPfPKfi,@function
        .size           _Z11copy_sharedPfPKfi,(.L_x_1 - _Z11copy_sharedPfPKfi)
        .other          _Z11copy_sharedPfPKfi,@"STO_CUDA_ENTRY STV_DEFAULT"
_Z11copy_sharedPfPKfi:
.text._Z11copy_sharedPfPKfi:
[----:B------:R-:W-:Y:S01]  /*0000*/  LDC R1, c[0x0][0x37c] ;  /* 0x0000df00ff017b82 */ /* 0x000fe20000000800 */
[----:B------:R-:W-:Y:S05]  /*0010*/  EXIT ;  /* 0x000000000000794d */ /* 0x000fea0003800000 */
.L_x_0:
[----:B------:R-:W-:-:S00]  /*0020*/  BRA `(.L_x_0) ;  /* 0xfffffffc00fc7947 */ /* 0x000fc0000383ffff */
[----:B------:R-:W-:-:S00]  /*0030*/  NOP ;  /* 0x0000000000007918 */ /* 0x000fc00000000000 */
        /* <DEDUP_REMOVED lines=12> */
.L_x_1:


//--------------------- .nv.shared.reserved.0     --------------------------
	.section	.nv.shared.reserved.0,"aw",@nobits
	.weak		__nv_reservedSMEM_offset_0_alias
	.size		__nv_reservedSMEM_offset_0_alias, 0, 64
	.other		__nv_reservedSMEM_offset_0_alias,@"STO_CUDA_RESERVED_SHARED STV_DEFAULT"
__nv_reservedSMEM_offset_0_alias:
	.zero		0
	.zero		64


//--------------------- .nv.constant0._Z11copy_sharedPfPKfi --------------------------
	.section	.nv.constant0._Z11copy_sharedPfPKfi,"a",@progbits
	.sectionflags	@""
	.align	4
.nv.constant0._Z11copy_sharedPfPKfi:
	.zero		916


//--------------------- SYMBOLS --------------------------

	.type		.nv.reservedSmem.offset0,@object
	.size		.nv.reservedSmem.offset0,0x4
